//
// Generated by NVIDIA NVVM Compiler
//
// Compiler Build ID: CL-36424714
// Cuda compilation tools, release 13.0, V13.0.88
// Based on NVVM 20.0.0
//

.version 9.0
.target sm_100
.address_size 64

	// .globl	_Z12MatMulKernelPfS_S_iii
// _ZZ12MatMulKernelPfS_S_iiiE3s_A has been demoted
// _ZZ12MatMulKernelPfS_S_iiiE3s_B has been demoted

.visible .entry _Z12MatMulKernelPfS_S_iii(
	.param .u64 .ptr .align 1 _Z12MatMulKernelPfS_S_iii_param_0,
	.param .u64 .ptr .align 1 _Z12MatMulKernelPfS_S_iii_param_1,
	.param .u64 .ptr .align 1 _Z12MatMulKernelPfS_S_iii_param_2,
	.param .u32 _Z12MatMulKernelPfS_S_iii_param_3,
	.param .u32 _Z12MatMulKernelPfS_S_iii_param_4,
	.param .u32 _Z12MatMulKernelPfS_S_iii_param_5
)
{
	.reg .pred 	%p<8>;
	.reg .b32 	%r<87>;
	.reg .b32 	%f<242>;
	.reg .b64 	%rd<41>;
	// demoted variable
	.shared .align 4 .b8 _ZZ12MatMulKernelPfS_S_iiiE3s_A[400];
	// demoted variable
	.shared .align 4 .b8 _ZZ12MatMulKernelPfS_S_iiiE3s_B[400];
	ld.param.u64 	%rd5, [_Z12MatMulKernelPfS_S_iii_param_1];
	ld.param.u32 	%r30, [_Z12MatMulKernelPfS_S_iii_param_4];
	ld.param.u32 	%r31, [_Z12MatMulKernelPfS_S_iii_param_5];
	cvta.to.global.u64 	%rd1, %rd5;
	mov.u32 	%r32, %ctaid.y;
	mov.u32 	%r33, %ntid.y;
	mov.u32 	%r1, %tid.y;
	mad.lo.s32 	%r2, %r32, %r33, %r1;
	mov.u32 	%r3, %tid.x;
	mul.hi.s32 	%r34, %r30, 1717986919;
	shr.u32 	%r35, %r34, 31;
	shr.s32 	%r36, %r34, 2;
	add.s32 	%r4, %r36, %r35;
	setp.lt.s32 	%p1, %r30, 10;
	mov.f32 	%f241, 0f00000000;
	@%p1 bra 	$L__BB0_9;
	mad.lo.s32 	%r5, %r30, %r2, %r3;
	mov.u32 	%r38, _ZZ12MatMulKernelPfS_S_iiiE3s_A;
	mad.lo.s32 	%r6, %r1, 40, %r38;
	add.s32 	%r39, %r4, -1;
	setp.lt.u32 	%p2, %r39, 3;
	mov.f32 	%f241, 0f00000000;
	mov.b32 	%r86, 0;
	@%p2 bra 	$L__BB0_4;
	and.b32  	%r86, %r4, 268435452;
	neg.s32 	%r84, %r86;
	add.s32 	%r83, %r5, 20;
	add.s32 	%r41, %r1, 30;
	mad.lo.s32 	%r82, %r31, %r41, %r3;
	add.s32 	%r42, %r1, 20;
	mad.lo.s32 	%r81, %r31, %r42, %r3;
	add.s32 	%r43, %r1, 10;
	mad.lo.s32 	%r80, %r31, %r43, %r3;
	mad.lo.s32 	%r79, %r1, %r31, %r3;
	mov.f32 	%f241, 0f00000000;
$L__BB0_3:
	.pragma "nounroll";
	ld.param.u64 	%rd38, [_Z12MatMulKernelPfS_S_iii_param_0];
	add.s32 	%r44, %r83, -20;
	cvta.to.global.u64 	%rd6, %rd38;
	mul.wide.u32 	%rd7, %r44, 4;
	add.s64 	%rd8, %rd6, %rd7;
	ld.global.f32 	%f14, [%rd8];
	shl.b32 	%r45, %r3, 2;
	add.s32 	%r46, %r6, %r45;
	st.shared.f32 	[%r46], %f14;
	mul.wide.u32 	%rd9, %r79, 4;
	add.s64 	%rd10, %rd1, %rd9;
	ld.global.f32 	%f15, [%rd10];
	mov.u32 	%r47, _ZZ12MatMulKernelPfS_S_iiiE3s_B;
	add.s32 	%r48, %r47, %r45;
	mad.lo.s32 	%r49, %r1, 40, %r48;
	st.shared.f32 	[%r49], %f15;
	bar.sync 	0;
	ld.shared.f32 	%f16, [%r6];
	ld.shared.f32 	%f17, [%r48];
	fma.rn.f32 	%f18, %f16, %f17, %f241;
	ld.shared.f32 	%f19, [%r6+4];
	ld.shared.f32 	%f20, [%r48+40];
	fma.rn.f32 	%f21, %f19, %f20, %f18;
	ld.shared.f32 	%f22, [%r6+8];
	ld.shared.f32 	%f23, [%r48+80];
	fma.rn.f32 	%f24, %f22, %f23, %f21;
	ld.shared.f32 	%f25, [%r6+12];
	ld.shared.f32 	%f26, [%r48+120];
	fma.rn.f32 	%f27, %f25, %f26, %f24;
	ld.shared.f32 	%f28, [%r6+16];
	ld.shared.f32 	%f29, [%r48+160];
	fma.rn.f32 	%f30, %f28, %f29, %f27;
	ld.shared.f32 	%f31, [%r6+20];
	ld.shared.f32 	%f32, [%r48+200];
	fma.rn.f32 	%f33, %f31, %f32, %f30;
	ld.shared.f32 	%f34, [%r6+24];
	ld.shared.f32 	%f35, [%r48+240];
	fma.rn.f32 	%f36, %f34, %f35, %f33;
	ld.shared.f32 	%f37, [%r6+28];
	ld.shared.f32 	%f38, [%r48+280];
	fma.rn.f32 	%f39, %f37, %f38, %f36;
	ld.shared.f32 	%f40, [%r6+32];
	ld.shared.f32 	%f41, [%r48+320];
	fma.rn.f32 	%f42, %f40, %f41, %f39;
	ld.shared.f32 	%f43, [%r6+36];
	ld.shared.f32 	%f44, [%r48+360];
	fma.rn.f32 	%f45, %f43, %f44, %f42;
	bar.sync 	0;
	add.s32 	%r50, %r83, -10;
	mul.wide.u32 	%rd11, %r50, 4;
	add.s64 	%rd12, %rd6, %rd11;
	ld.global.f32 	%f46, [%rd12];
	st.shared.f32 	[%r46], %f46;
	mul.wide.u32 	%rd13, %r80, 4;
	add.s64 	%rd14, %rd1, %rd13;
	ld.global.f32 	%f47, [%rd14];
	st.shared.f32 	[%r49], %f47;
	bar.sync 	0;
	ld.shared.f32 	%f48, [%r6];
	ld.shared.f32 	%f49, [%r48];
	fma.rn.f32 	%f50, %f48, %f49, %f45;
	ld.shared.f32 	%f51, [%r6+4];
	ld.shared.f32 	%f52, [%r48+40];
	fma.rn.f32 	%f53, %f51, %f52, %f50;
	ld.shared.f32 	%f54, [%r6+8];
	ld.shared.f32 	%f55, [%r48+80];
	fma.rn.f32 	%f56, %f54, %f55, %f53;
	ld.shared.f32 	%f57, [%r6+12];
	ld.shared.f32 	%f58, [%r48+120];
	fma.rn.f32 	%f59, %f57, %f58, %f56;
	ld.shared.f32 	%f60, [%r6+16];
	ld.shared.f32 	%f61, [%r48+160];
	fma.rn.f32 	%f62, %f60, %f61, %f59;
	ld.shared.f32 	%f63, [%r6+20];
	ld.shared.f32 	%f64, [%r48+200];
	fma.rn.f32 	%f65, %f63, %f64, %f62;
	ld.shared.f32 	%f66, [%r6+24];
	ld.shared.f32 	%f67, [%r48+240];
	fma.rn.f32 	%f68, %f66, %f67, %f65;
	ld.shared.f32 	%f69, [%r6+28];
	ld.shared.f32 	%f70, [%r48+280];
	fma.rn.f32 	%f71, %f69, %f70, %f68;
	ld.shared.f32 	%f72, [%r6+32];
	ld.shared.f32 	%f73, [%r48+320];
	fma.rn.f32 	%f74, %f72, %f73, %f71;
	ld.shared.f32 	%f75, [%r6+36];
	ld.shared.f32 	%f76, [%r48+360];
	fma.rn.f32 	%f77, %f75, %f76, %f74;
	bar.sync 	0;
	add.s32 	%r51, %r83, 10;
	mul.wide.u32 	%rd15, %r83, 4;
	add.s64 	%rd16, %rd6, %rd15;
	ld.global.f32 	%f78, [%rd16];
	st.shared.f32 	[%r46], %f78;
	mul.wide.u32 	%rd17, %r81, 4;
	add.s64 	%rd18, %rd1, %rd17;
	ld.global.f32 	%f79, [%rd18];
	st.shared.f32 	[%r49], %f79;
	bar.sync 	0;
	ld.shared.f32 	%f80, [%r6];
	ld.shared.f32 	%f81, [%r48];
	fma.rn.f32 	%f82, %f80, %f81, %f77;
	ld.shared.f32 	%f83, [%r6+4];
	ld.shared.f32 	%f84, [%r48+40];
	fma.rn.f32 	%f85, %f83, %f84, %f82;
	ld.shared.f32 	%f86, [%r6+8];
	ld.shared.f32 	%f87, [%r48+80];
	fma.rn.f32 	%f88, %f86, %f87, %f85;
	ld.shared.f32 	%f89, [%r6+12];
	ld.shared.f32 	%f90, [%r48+120];
	fma.rn.f32 	%f91, %f89, %f90, %f88;
	ld.shared.f32 	%f92, [%r6+16];
	ld.shared.f32 	%f93, [%r48+160];
	fma.rn.f32 	%f94, %f92, %f93, %f91;
	ld.shared.f32 	%f95, [%r6+20];
	ld.shared.f32 	%f96, [%r48+200];
	fma.rn.f32 	%f97, %f95, %f96, %f94;
	ld.shared.f32 	%f98, [%r6+24];
	ld.shared.f32 	%f99, [%r48+240];
	fma.rn.f32 	%f100, %f98, %f99, %f97;
	ld.shared.f32 	%f101, [%r6+28];
	ld.shared.f32 	%f102, [%r48+280];
	fma.rn.f32 	%f103, %f101, %f102, %f100;
	ld.shared.f32 	%f104, [%r6+32];
	ld.shared.f32 	%f105, [%r48+320];
	fma.rn.f32 	%f106, %f104, %f105, %f103;
	ld.shared.f32 	%f107, [%r6+36];
	ld.shared.f32 	%f108, [%r48+360];
	fma.rn.f32 	%f109, %f107, %f108, %f106;
	bar.sync 	0;
	mul.wide.u32 	%rd19, %r51, 4;
	add.s64 	%rd20, %rd6, %rd19;
	ld.global.f32 	%f110, [%rd20];
	st.shared.f32 	[%r46], %f110;
	mul.wide.u32 	%rd21, %r82, 4;
	add.s64 	%rd22, %rd1, %rd21;
	ld.global.f32 	%f111, [%rd22];
	st.shared.f32 	[%r49], %f111;
	bar.sync 	0;
	ld.shared.f32 	%f112, [%r6];
	ld.shared.f32 	%f113, [%r48];
	fma.rn.f32 	%f114, %f112, %f113, %f109;
	ld.shared.f32 	%f115, [%r6+4];
	ld.shared.f32 	%f116, [%r48+40];
	fma.rn.f32 	%f117, %f115, %f116, %f114;
	ld.shared.f32 	%f118, [%r6+8];
	ld.shared.f32 	%f119, [%r48+80];
	fma.rn.f32 	%f120, %f118, %f119, %f117;
	ld.shared.f32 	%f121, [%r6+12];
	ld.shared.f32 	%f122, [%r48+120];
	fma.rn.f32 	%f123, %f121, %f122, %f120;
	ld.shared.f32 	%f124, [%r6+16];
	ld.shared.f32 	%f125, [%r48+160];
	fma.rn.f32 	%f126, %f124, %f125, %f123;
	ld.shared.f32 	%f127, [%r6+20];
	ld.shared.f32 	%f128, [%r48+200];
	fma.rn.f32 	%f129, %f127, %f128, %f126;
	ld.shared.f32 	%f130, [%r6+24];
	ld.shared.f32 	%f131, [%r48+240];
	fma.rn.f32 	%f132, %f130, %f131, %f129;
	ld.shared.f32 	%f133, [%r6+28];
	ld.shared.f32 	%f134, [%r48+280];
	fma.rn.f32 	%f135, %f133, %f134, %f132;
	ld.shared.f32 	%f136, [%r6+32];
	ld.shared.f32 	%f137, [%r48+320];
	fma.rn.f32 	%f138, %f136, %f137, %f135;
	ld.shared.f32 	%f139, [%r6+36];
	ld.shared.f32 	%f140, [%r48+360];
	fma.rn.f32 	%f241, %f139, %f140, %f138;
	bar.sync 	0;
	add.s32 	%r84, %r84, 4;
	add.s32 	%r83, %r83, 40;
	mul.lo.s32 	%r52, %r31, 40;
	add.s32 	%r82, %r82, %r52;
	add.s32 	%r81, %r81, %r52;
	add.s32 	%r80, %r80, %r52;
	add.s32 	%r79, %r79, %r52;
	setp.ne.s32 	%p3, %r84, 0;
	@%p3 bra 	$L__BB0_3;
$L__BB0_4:
	and.b32  	%r27, %r4, 3;
	setp.eq.s32 	%p4, %r27, 0;
	@%p4 bra 	$L__BB0_9;
	ld.param.u64 	%rd39, [_Z12MatMulKernelPfS_S_iii_param_0];
	cvta.to.global.u64 	%rd2, %rd39;
	setp.eq.s32 	%p5, %r27, 1;
	@%p5 bra 	$L__BB0_7;
	mul.lo.s32 	%r53, %r86, 10;
	add.s32 	%r54, %r5, %r53;
	mul.wide.u32 	%rd23, %r54, 4;
	add.s64 	%rd24, %rd2, %rd23;
	ld.global.f32 	%f142, [%rd24];
	shl.b32 	%r55, %r3, 2;
	add.s32 	%r56, %r6, %r55;
	st.shared.f32 	[%r56], %f142;
	add.s32 	%r57, %r53, %r1;
	mad.lo.s32 	%r58, %r57, %r31, %r3;
	mul.wide.u32 	%rd25, %r58, 4;
	add.s64 	%rd26, %rd1, %rd25;
	ld.global.f32 	%f143, [%rd26];
	mov.u32 	%r59, _ZZ12MatMulKernelPfS_S_iiiE3s_B;
	add.s32 	%r60, %r59, %r55;
	mad.lo.s32 	%r61, %r1, 40, %r60;
	st.shared.f32 	[%r61], %f143;
	bar.sync 	0;
	ld.shared.f32 	%f144, [%r6];
	ld.shared.f32 	%f145, [%r60];
	fma.rn.f32 	%f146, %f144, %f145, %f241;
	ld.shared.f32 	%f147, [%r6+4];
	ld.shared.f32 	%f148, [%r60+40];
	fma.rn.f32 	%f149, %f147, %f148, %f146;
	ld.shared.f32 	%f150, [%r6+8];
	ld.shared.f32 	%f151, [%r60+80];
	fma.rn.f32 	%f152, %f150, %f151, %f149;
	ld.shared.f32 	%f153, [%r6+12];
	ld.shared.f32 	%f154, [%r60+120];
	fma.rn.f32 	%f155, %f153, %f154, %f152;
	ld.shared.f32 	%f156, [%r6+16];
	ld.shared.f32 	%f157, [%r60+160];
	fma.rn.f32 	%f158, %f156, %f157, %f155;
	ld.shared.f32 	%f159, [%r6+20];
	ld.shared.f32 	%f160, [%r60+200];
	fma.rn.f32 	%f161, %f159, %f160, %f158;
	ld.shared.f32 	%f162, [%r6+24];
	ld.shared.f32 	%f163, [%r60+240];
	fma.rn.f32 	%f164, %f162, %f163, %f161;
	ld.shared.f32 	%f165, [%r6+28];
	ld.shared.f32 	%f166, [%r60+280];
	fma.rn.f32 	%f167, %f165, %f166, %f164;
	ld.shared.f32 	%f168, [%r6+32];
	ld.shared.f32 	%f169, [%r60+320];
	fma.rn.f32 	%f170, %f168, %f169, %f167;
	ld.shared.f32 	%f171, [%r6+36];
	ld.shared.f32 	%f172, [%r60+360];
	fma.rn.f32 	%f173, %f171, %f172, %f170;
	bar.sync 	0;
	add.s32 	%r62, %r54, 10;
	mul.wide.u32 	%rd27, %r62, 4;
	add.s64 	%rd28, %rd2, %rd27;
	ld.global.f32 	%f174, [%rd28];
	st.shared.f32 	[%r56], %f174;
	add.s32 	%r63, %r57, 10;
	mad.lo.s32 	%r64, %r63, %r31, %r3;
	mul.wide.u32 	%rd29, %r64, 4;
	add.s64 	%rd30, %rd1, %rd29;
	ld.global.f32 	%f175, [%rd30];
	st.shared.f32 	[%r61], %f175;
	bar.sync 	0;
	ld.shared.f32 	%f176, [%r6];
	ld.shared.f32 	%f177, [%r60];
	fma.rn.f32 	%f178, %f176, %f177, %f173;
	ld.shared.f32 	%f179, [%r6+4];
	ld.shared.f32 	%f180, [%r60+40];
	fma.rn.f32 	%f181, %f179, %f180, %f178;
	ld.shared.f32 	%f182, [%r6+8];
	ld.shared.f32 	%f183, [%r60+80];
	fma.rn.f32 	%f184, %f182, %f183, %f181;
	ld.shared.f32 	%f185, [%r6+12];
	ld.shared.f32 	%f186, [%r60+120];
	fma.rn.f32 	%f187, %f185, %f186, %f184;
	ld.shared.f32 	%f188, [%r6+16];
	ld.shared.f32 	%f189, [%r60+160];
	fma.rn.f32 	%f190, %f188, %f189, %f187;
	ld.shared.f32 	%f191, [%r6+20];
	ld.shared.f32 	%f192, [%r60+200];
	fma.rn.f32 	%f193, %f191, %f192, %f190;
	ld.shared.f32 	%f194, [%r6+24];
	ld.shared.f32 	%f195, [%r60+240];
	fma.rn.f32 	%f196, %f194, %f195, %f193;
	ld.shared.f32 	%f197, [%r6+28];
	ld.shared.f32 	%f198, [%r60+280];
	fma.rn.f32 	%f199, %f197, %f198, %f196;
	ld.shared.f32 	%f200, [%r6+32];
	ld.shared.f32 	%f201, [%r60+320];
	fma.rn.f32 	%f202, %f200, %f201, %f199;
	ld.shared.f32 	%f203, [%r6+36];
	ld.shared.f32 	%f204, [%r60+360];
	fma.rn.f32 	%f241, %f203, %f204, %f202;
	bar.sync 	0;
	add.s32 	%r86, %r86, 2;
$L__BB0_7:
	and.b32  	%r65, %r4, 1;
	setp.eq.b32 	%p6, %r65, 1;
	not.pred 	%p7, %p6;
	@%p7 bra 	$L__BB0_9;
	mul.lo.s32 	%r66, %r86, 10;
	add.s32 	%r67, %r5, %r66;
	mul.wide.u32 	%rd31, %r67, 4;
	add.s64 	%rd32, %rd2, %rd31;
	ld.global.f32 	%f205, [%rd32];
	shl.b32 	%r68, %r3, 2;
	add.s32 	%r69, %r6, %r68;
	st.shared.f32 	[%r69], %f205;
	add.s32 	%r70, %r66, %r1;
	mad.lo.s32 	%r71, %r70, %r31, %r3;
	mul.wide.u32 	%rd33, %r71, 4;
	add.s64 	%rd34, %rd1, %rd33;
	ld.global.f32 	%f206, [%rd34];
	mov.u32 	%r72, _ZZ12MatMulKernelPfS_S_iiiE3s_B;
	add.s32 	%r73, %r72, %r68;
	mad.lo.s32 	%r74, %r1, 40, %r73;
	st.shared.f32 	[%r74], %f206;
	bar.sync 	0;
	ld.shared.f32 	%f207, [%r6];
	ld.shared.f32 	%f208, [%r73];
	fma.rn.f32 	%f209, %f207, %f208, %f241;
	ld.shared.f32 	%f210, [%r6+4];
	ld.shared.f32 	%f211, [%r73+40];
	fma.rn.f32 	%f212, %f210, %f211, %f209;
	ld.shared.f32 	%f213, [%r6+8];
	ld.shared.f32 	%f214, [%r73+80];
	fma.rn.f32 	%f215, %f213, %f214, %f212;
	ld.shared.f32 	%f216, [%r6+12];
	ld.shared.f32 	%f217, [%r73+120];
	fma.rn.f32 	%f218, %f216, %f217, %f215;
	ld.shared.f32 	%f219, [%r6+16];
	ld.shared.f32 	%f220, [%r73+160];
	fma.rn.f32 	%f221, %f219, %f220, %f218;
	ld.shared.f32 	%f222, [%r6+20];
	ld.shared.f32 	%f223, [%r73+200];
	fma.rn.f32 	%f224, %f222, %f223, %f221;
	ld.shared.f32 	%f225, [%r6+24];
	ld.shared.f32 	%f226, [%r73+240];
	fma.rn.f32 	%f227, %f225, %f226, %f224;
	ld.shared.f32 	%f228, [%r6+28];
	ld.shared.f32 	%f229, [%r73+280];
	fma.rn.f32 	%f230, %f228, %f229, %f227;
	ld.shared.f32 	%f231, [%r6+32];
	ld.shared.f32 	%f232, [%r73+320];
	fma.rn.f32 	%f233, %f231, %f232, %f230;
	ld.shared.f32 	%f234, [%r6+36];
	ld.shared.f32 	%f235, [%r73+360];
	fma.rn.f32 	%f241, %f234, %f235, %f233;
	bar.sync 	0;
$L__BB0_9:
	ld.param.u64 	%rd40, [_Z12MatMulKernelPfS_S_iii_param_2];
	cvta.to.global.u64 	%rd35, %rd40;
	mov.u32 	%r75, %ntid.x;
	mov.u32 	%r76, %ctaid.x;
	mad.lo.s32 	%r77, %r76, %r75, %r3;
	mad.lo.s32 	%r78, %r31, %r2, %r77;
	mul.wide.s32 	%rd36, %r78, 4;
	add.s64 	%rd37, %rd35, %rd36;
	st.global.f32 	[%rd37], %f241;
	ret;

}


// ===== COMPILED SASS (sm_100) =====

	.target	sm_100

	.elftype	@"ET_EXEC"


//--------------------- .note.nv.tkinfo           --------------------------
	.section	.note.nv.tkinfo,"",@"SHT_NOTE"
	.sectionflags	@"SHF_NOTE_NV_TKINFO"
	.tkinfo
        /*0018*/ 	.word	0x00000002
        /*0030*/ 	.string	""
        /*0030*/ 	.string	"ptxas"
        /*0030*/ 	.string	"Cuda compilation tools, release 13.0, V13.0.88"
        /*0030*/ 	.string	"Build cuda_13.0.r13.0/compiler.36424714_0"
        /*0030*/ 	.string	"-arch sm_100 -m 64 "



//--------------------- .note.nv.cuinfo           --------------------------
	.section	.note.nv.cuinfo,"",@"SHT_NOTE"
	.sectionflags	@"SHF_NOTE_NV_CUINFO"
        /*0018*/ 	.short	0x0002
        /*001a*/ 	.short	0x0064
        /*001c*/ 	.short	0x0082
	.zero		2


//--------------------- .nv.info                  --------------------------
	.section	.nv.info,"",@"SHT_CUDA_INFO"
	.align	4


	//----- nvinfo : EIATTR_REGCOUNT
	.align		4
        /*0000*/ 	.byte	0x04, 0x2f
        /*0002*/ 	.short	(.L_1 - .L_0)
	.align		4
.L_0:
        /*0004*/ 	.word	index@(_Z12MatMulKernelPfS_S_iii)
        /*0008*/ 	.word	0x00000020


	//----- nvinfo : EIATTR_FRAME_SIZE
	.align		4
.L_1:
        /*000c*/ 	.byte	0x04, 0x11
        /*000e*/ 	.short	(.L_3 - .L_2)
	.align		4
.L_2:
        /*0010*/ 	.word	index@(_Z12MatMulKernelPfS_S_iii)
        /*0014*/ 	.word	0x00000000


	//----- nvinfo : EIATTR_MIN_STACK_SIZE
	.align		4
.L_3:
        /*0018*/ 	.byte	0x04, 0x12
        /*001a*/ 	.short	(.L_5 - .L_4)
	.align		4
.L_4:
        /*001c*/ 	.word	index@(_Z12MatMulKernelPfS_S_iii)
        /*0020*/ 	.word	0x00000000
.L_5:


//--------------------- .nv.compat                --------------------------
	.section	.nv.compat,"",@"SHT_CUDA_COMPAT_INFO"
	.align	4
        /*0000*/ 	.byte	0x02, 0x09, 0x00, 0x00, 0x02, 0x02, 0x01, 0x00, 0x02, 0x05, 0x05, 0x00, 0x03, 0x07, 0x01, 0x01
        /*0010*/ 	.byte	0x02, 0x03, 0x00, 0x00, 0x02, 0x06, 0x01, 0x00, 0x04, 0x0b, 0x08, 0x00, 0x09, 0x00, 0x00, 0x00
        /*0020*/ 	.byte	0x00, 0x00, 0x00, 0x00


//--------------------- .nv.info._Z12MatMulKernelPfS_S_iii --------------------------
	.section	.nv.info._Z12MatMulKernelPfS_S_iii,"",@"SHT_CUDA_INFO"
	.sectionflags	@""
	.align	4


	//----- nvinfo : EIATTR_CUDA_API_VERSION
	.align		4
        /*0000*/ 	.byte	0x04, 0x37
        /*0002*/ 	.short	(.L_7 - .L_6)
.L_6:
        /*0004*/ 	.word	0x00000082


	//----- nvinfo : EIATTR_KPARAM_INFO
	.align		4
.L_7:
        /*0008*/ 	.byte	0x04, 0x17
        /*000a*/ 	.short	(.L_9 - .L_8)
.L_8:
        /*000c*/ 	.word	0x00000000
        /*0010*/ 	.short	0x0005
        /*0012*/ 	.short	0x0020
        /*0014*/ 	.byte	0x00, 0xf0, 0x11, 0x00


	//----- nvinfo : EIATTR_KPARAM_INFO
	.align		4
.L_9:
        /*0018*/ 	.byte	0x04, 0x17
        /*001a*/ 	.short	(.L_11 - .L_10)
.L_10:
        /*001c*/ 	.word	0x00000000
        /*0020*/ 	.short	0x0004
        /*0022*/ 	.short	0x001c
        /*0024*/ 	.byte	0x00, 0xf0, 0x11, 0x00


	//----- nvinfo : EIATTR_KPARAM_INFO
	.align		4
.L_11:
        /*0028*/ 	.byte	0x04, 0x17
        /*002a*/ 	.short	(.L_13 - .L_12)
.L_12:
        /*002c*/ 	.word	0x00000000
        /*0030*/ 	.short	0x0003
        /*0032*/ 	.short	0x0018
        /*0034*/ 	.byte	0x00, 0xf0, 0x11, 0x00


	//----- nvinfo : EIATTR_KPARAM_INFO
	.align		4
.L_13:
        /*0038*/ 	.byte	0x04, 0x17
        /*003a*/ 	.short	(.L_15 - .L_14)
.L_14:
        /*003c*/ 	.word	0x00000000
        /*0040*/ 	.short	0x0002
        /*0042*/ 	.short	0x0010
        /*0044*/ 	.byte	0x00, 0xf5, 0x21, 0x00


	//----- nvinfo : EIATTR_KPARAM_INFO
	.align		4
.L_15:
        /*0048*/ 	.byte	0x04, 0x17
        /*004a*/ 	.short	(.L_17 - .L_16)
.L_16:
        /*004c*/ 	.word	0x00000000
        /*0050*/ 	.short	0x0001
        /*0052*/ 	.short	0x0008
        /*0054*/ 	.byte	0x00, 0xf5, 0x21, 0x00


	//----- nvinfo : EIATTR_KPARAM_INFO
	.align		4
.L_17:
        /*0058*/ 	.byte	0x04, 0x17
        /*005a*/ 	.short	(.L_19 - .L_18)
.L_18:
        /*005c*/ 	.word	0x00000000
        /*0060*/ 	.short	0x0000
        /*0062*/ 	.short	0x0000
        /*0064*/ 	.byte	0x00, 0xf5, 0x21, 0x00


	//----- nvinfo : EIATTR_SPARSE_MMA_MASK
	.align		4
.L_19:
        /*0068*/ 	.byte	0x03, 0x50
        /*006a*/ 	.short	0x0000


	//----- nvinfo : EIATTR_MAXREG_COUNT
	.align		4
        /*006c*/ 	.byte	0x03, 0x1b
        /*006e*/ 	.short	0x00ff


	//----- nvinfo : EIATTR_NUM_BARRIERS
	.align		4
        /*0070*/ 	.byte	0x02, 0x4c
        /*0072*/ 	.byte	0x01
	.zero		1


	//----- nvinfo : EIATTR_MERCURY_ISA_VERSION
	.align		4
        /*0074*/ 	.byte	0x03, 0x5f
        /*0076*/ 	.short	0x0101


	//----- nvinfo : EIATTR_VRC_CTA_INIT_COUNT
	.align		4
        /*0078*/ 	.byte	0x02, 0x4a
	.zero		1
	.zero		1


	//----- nvinfo : EIATTR_EXIT_INSTR_OFFSETS
	.align		4
        /*007c*/ 	.byte	0x04, 0x1c
        /*007e*/ 	.short	(.L_21 - .L_20)


	//   ....[0]....
.L_20:
        /*0080*/ 	.word	0x00001470


	//----- nvinfo : EIATTR_CBANK_PARAM_SIZE
	.align		4
.L_21:
        /*0084*/ 	.byte	0x03, 0x19
        /*0086*/ 	.short	0x0024


	//----- nvinfo : EIATTR_PARAM_CBANK
	.align		4
        /*0088*/ 	.byte	0x04, 0x0a
        /*008a*/ 	.short	(.L_23 - .L_22)
	.align		4
.L_22:
        /*008c*/ 	.word	index@(.nv.constant0._Z12MatMulKernelPfS_S_iii)
        /*0090*/ 	.short	0x0380
        /*0092*/ 	.short	0x0024


	//----- nvinfo : EIATTR_SW_WAR
	.align		4
.L_23:
        /*0094*/ 	.byte	0x04, 0x36
        /*0096*/ 	.short	(.L_25 - .L_24)
.L_24:
        /*0098*/ 	.word	0x00000008
.L_25:


//--------------------- .nv.callgraph             --------------------------
	.section	.nv.callgraph,"",@"SHT_CUDA_CALLGRAPH"
	.align	4
	.sectionentsize	8
	.align		4
        /*0000*/ 	.word	0x00000000
	.align		4
        /*0004*/ 	.word	0xffffffff
	.align		4
        /*0008*/ 	.word	0x00000000
	.align		4
        /*000c*/ 	.word	0xfffffffe
	.align		4
        /*0010*/ 	.word	0x00000000
	.align		4
        /*0014*/ 	.word	0xfffffffd
	.align		4
        /*0018*/ 	.word	0x00000000
	.align		4
        /*001c*/ 	.word	0xfffffffc


//--------------------- .text._Z12MatMulKernelPfS_S_iii --------------------------
	.section	.text._Z12MatMulKernelPfS_S_iii,"ax",@progbits
	.align	128
        .global         _Z12MatMulKernelPfS_S_iii
        .type           _Z12MatMulKernelPfS_S_iii,@function
        .size           _Z12MatMulKernelPfS_S_iii,(.L_x_5 - _Z12MatMulKernelPfS_S_iii)
        .other          _Z12MatMulKernelPfS_S_iii,@"STO_CUDA_ENTRY STV_DEFAULT"
_Z12MatMulKernelPfS_S_iii:
.text._Z12MatMulKernelPfS_S_iii:
[----:B------:R-:W-:Y:S01]  /*0000*/  LDC R1, c[0x0][0x37c] ;  /* 0x0000df00ff017b82 */ /* 0x000fe20000000800 */
[----:B------:R-:W0:Y:S01]  /*0010*/  S2R R0, SR_TID.Y ;  /* 0x0000000000007919 */ /* 0x000e220000002200 */
[----:B------:R-:W1:Y:S06]  /*0020*/  LDCU UR10, c[0x0][0x39c] ;  /* 0x00007380ff0a77ac */ /* 0x000e6c0008000800 */
[----:B------:R-:W0:Y:S01]  /*0030*/  S2UR UR6, SR_CTAID.Y ;  /* 0x00000000000679c3 */ /* 0x000e220000002600 */
[----:B------:R-:W-:Y:S01]  /*0040*/  HFMA2 R29, -RZ, RZ, 0, 0 ;  /* 0x00000000ff1d7431 */ /* 0x000fe200000001ff */
[----:B------:R-:W2:Y:S01]  /*0050*/  S2R R3, SR_TID.X ;  /* 0x0000000000037919 */ /* 0x000ea20000002100 */
[----:B------:R-:W3:Y:S05]  /*0060*/  LDCU.64 UR8, c[0x0][0x358] ;  /* 0x00006b00ff0877ac */ /* 0x000eea0008000a00 */
[----:B------:R-:W0:Y:S01]  /*0070*/  LDC R5, c[0x0][0x364] ;  /* 0x0000d900ff057b82 */ /* 0x000e220000000800 */
[----:B-1----:R-:W-:-:S02]  /*0080*/  UISETP.GE.AND UP0, UPT, UR10, 0xa, UPT ;  /* 0x0000000a0a00788c */ /* 0x002fc4000bf06270 */
[----:B------:R-:W-:-:S04]  /*0090*/  UIMAD.WIDE UR4, UR10, 0x66666667, URZ ;  /* 0x666666670a0478a5 */ /* 0x000fc8000f8e02ff */
[----:B------:R-:W-:-:S04]  /*00a0*/  USHF.R.U32.HI UR4, URZ, 0x1f, UR5 ;  /* 0x0000001fff047899 */ /* 0x000fc80008011605 */
[----:B------:R-:W-:Y:S01]  /*00b0*/  ULEA.HI.SX32 UR4, UR5, UR4, 0x1e ;  /* 0x0000000405047291 */ /* 0x000fe2000f8ff2ff */
[----:B0-----:R-:W-:Y:S01]  /*00c0*/  IMAD R20, R5, UR6, R0 ;  /* 0x0000000605147c24 */ /* 0x001fe2000f8e0200 */
[----:B--23--:R-:W-:Y:S10]  /*00d0*/  BRA.U !UP0, `(.L_x_0) ;  /* 0x0000001108c47547 */ /* 0x00cff4000b800000 */
[----:B------:R-:W0:Y:S01]  /*00e0*/  S2R R4, SR_CgaCtaId ;  /* 0x0000000000047919 */ /* 0x000e220000008800 */
[----:B------:R-:W-:Y:S01]  /*00f0*/  UIADD3 UR5, UPT, UPT, UR4, -0x1, URZ ;  /* 0xffffffff04057890 */ /* 0x000fe2000fffe0ff */
[----:B------:R-:W-:Y:S01]  /*0100*/  MOV R21, 0x400 ;  /* 0x0000040000157802 */ /* 0x000fe20000000f00 */
[----:B------:R-:W-:Y:S01]  /*0110*/  IMAD R14, R20, UR10, R3 ;  /* 0x0000000a140e7c24 */ /* 0x000fe2000f8e0203 */
[----:B------:R-:W-:Y:S01]  /*0120*/  MOV R29, RZ ;  /* 0x000000ff001d7202 */ /* 0x000fe20000000f00 */
[----:B------:R-:W-:Y:S01]  /*0130*/  UISETP.GE.U32.AND UP1, UPT, UR5, 0x3, UPT ;  /* 0x000000030500788c */ /* 0x000fe2000bf26070 */
[----:B------:R-:W-:Y:S01]  /*0140*/  MOV R5, RZ ;  /* 0x000000ff00057202 */ /* 0x000fe20000000f00 */
[----:B------:R-:W-:Y:S01]  /*0150*/  ULOP3.LUT UP0, UR7, UR4, 0x3, URZ, 0xc0, !UPT ;  /* 0x0000000304077892 */ /* 0x000fe2000f80c0ff */
[----:B0-----:R-:W-:-:S05]  /*0160*/  LEA R7, R4, R21, 0x18 ;  /* 0x0000001504077211 */ /* 0x001fca00078ec0ff */
[----:B------:R-:W-:Y:S01]  /*0170*/  IMAD R12, R0, 0x28, R7 ;  /* 0x00000028000c7824 */ /* 0x000fe200078e0207 */
[----:B------:R-:W-:Y:S06]  /*0180*/  BRA.U !UP1, `(.L_x_1) ;  /* 0x00000009098c7547 */ /* 0x000fec000b800000 */
[----:B------:R-:W0:Y:S01]  /*0190*/  LDC R6, c[0x0][0x3a0] ;  /* 0x0000e800ff067b82 */ /* 0x000e220000000800 */
[----:B------:R-:W-:Y:S01]  /*01a0*/  IADD3 R5, PT, PT, R21, 0x190, RZ ;  /* 0x0000019015057810 */ /* 0x000fe20007ffe0ff */
[----:B------:R-:W-:Y:S01]  /*01b0*/  ULOP3.LUT UR5, UR4, 0xffffffc, URZ, 0xc0, !UPT ;  /* 0x0ffffffc04057892 */ /* 0x000fe2000f8ec0ff */
[----:B------:R-:W-:Y:S02]  /*01c0*/  IADD3 R7, PT, PT, R0, 0x1e, RZ ;  /* 0x0000001e00077810 */ /* 0x000fe40007ffe0ff */
[----:B------:R-:W-:Y:S01]  /*01d0*/  LEA R10, R4, R5, 0x18 ;  /* 0x00000005040a7211 */ /* 0x000fe200078ec0ff */
[----:B------:R-:W-:Y:S01]  /*01e0*/  UIADD3 UR6, UPT, UPT, -UR5, URZ, URZ ;  /* 0x000000ff05067290 */ /* 0x000fe2000fffe1ff */
[C---:B------:R-:W-:Y:S02]  /*01f0*/  IADD3 R11, PT, PT, R0.reuse, 0x14, RZ ;  /* 0x00000014000b7810 */ /* 0x040fe40007ffe0ff */
[----:B------:R-:W-:Y:S02]  /*0200*/  IADD3 R13, PT, PT, R0, 0xa, RZ ;  /* 0x0000000a000d7810 */ /* 0x000fe40007ffe0ff */
[----:B------:R-:W-:-:S02]  /*0210*/  LEA R9, R3, R10, 0x2 ;  /* 0x0000000a03097211 */ /* 0x000fc400078e10ff */
[----:B------:R-:W-:Y:S02]  /*0220*/  IADD3 R2, PT, PT, R14, 0x14, RZ ;  /* 0x000000140e027810 */ /* 0x000fe40007ffe0ff */
[----:B------:R-:W-:Y:S01]  /*0230*/  MOV R29, RZ ;  /* 0x000000ff001d7202 */ /* 0x000fe20000000f00 */
[----:B------:R-:W-:Y:S01]  /*0240*/  IMAD R10, R0, 0x28, R9 ;  /* 0x00000028000a7824 */ /* 0x000fe200078e0209 */
[----:B------:R-:W-:Y:S02]  /*0250*/  LEA R8, R3, R12, 0x2 ;  /* 0x0000000c03087211 */ /* 0x000fe400078e10ff */
[----:B------:R-:W-:Y:S01]  /*0260*/  MOV R5, UR5 ;  /* 0x0000000500057c02 */ /* 0x000fe20008000f00 */
[-CC-:B0-----:R-:W-:Y:S02]  /*0270*/  IMAD R7, R7, R6.reuse, R3.reuse ;  /* 0x0000000607077224 */ /* 0x181fe400078e0203 */
[-CC-:B------:R-:W-:Y:S02]  /*0280*/  IMAD R11, R11, R6.reuse, R3.reuse ;  /* 0x000000060b0b7224 */ /* 0x180fe400078e0203 */
[----:B------:R-:W-:-:S02]  /*0290*/  IMAD R13, R13, R6, R3 ;  /* 0x000000060d0d7224 */ /* 0x000fc400078e0203 */
[----:B------:R-:W-:-:S07]  /*02a0*/  IMAD R15, R0, R6, R3 ;  /* 0x00000006000f7224 */ /* 0x000fce00078e0203 */
.L_x_2:
[----:B------:R-:W0:Y:S01]  /*02b0*/  LDC.64 R22, c[0x0][0x380] ;  /* 0x0000e000ff167b82 */ /* 0x000e220000000a00 */
[----:B------:R-:W-:-:S07]  /*02c0*/  IADD3 R27, PT, PT, R2, -0x14, RZ ;  /* 0xffffffec021b7810 */ /* 0x000fce0007ffe0ff */
[----:B------:R-:W1:Y:S01]  /*02d0*/  LDC.64 R18, c[0x0][0x388] ;  /* 0x0000e200ff127b82 */ /* 0x000e620000000a00 */
[----:B0-----:R-:W-:-:S06]  /*02e0*/  IMAD.WIDE.U32 R26, R27, 0x4, R22 ;  /* 0x000000041b1a7825 */ /* 0x001fcc00078e0016 */
[----:B------:R-:W2:Y:S01]  /*02f0*/  LDG.E R27, desc[UR8][R26.64] ;  /* 0x000000081a1b7981 */ /* 0x000ea2000c1e1900 */
[----:B-1----:R-:W-:-:S06]  /*0300*/  IMAD.WIDE.U32 R24, R15, 0x4, R18 ;  /* 0x000000040f187825 */ /* 0x002fcc00078e0012 */
[----:B------:R-:W3:Y:S04]  /*0310*/  LDG.E R25, desc[UR8][R24.64] ;  /* 0x0000000818197981 */ /* 0x000ee8000c1e1900 */
[----:B--2---:R-:W-:Y:S04]  /*0320*/  STS [R8], R27 ;  /* 0x0000001b08007388 */ /* 0x004fe80000000800 */
[----:B---3--:R-:W-:Y:S01]  /*0330*/  STS [R10], R25 ;  /* 0x000000190a007388 */ /* 0x008fe20000000800 */
[----:B------:R-:W-:Y:S06]  /*0340*/  BAR.SYNC.DEFER_BLOCKING 0x0 ;  /* 0x0000000000007b1d */ /* 0x000fec0000010000 */
[----:B------:R-:W-:Y:S04]  /*0350*/  LDS R28, [R9] ;  /* 0x00000000091c7984 */ /* 0x000fe80000000800 */
[----:B------:R-:W0:Y:S04]  /*0360*/  LDS.64 R16, [R12] ;  /* 0x000000000c107984 */ /* 0x000e280000000a00 */
[----:B------:R-:W1:Y:S04]  /*0370*/  LDS R24, [R9+0x28] ;  /* 0x0000280009187984 */ /* 0x000e680000000800 */
[----:B------:R-:W-:Y:S01]  /*0380*/  LDS R27, [R9+0xc8] ;  /* 0x0000c800091b7984 */ /* 0x000fe20000000800 */
[----:B0-----:R-:W-:-:S03]  /*0390*/  FFMA R16, R16, R28, R29 ;  /* 0x0000001c10107223 */ /* 0x001fc6000000001d */
[----:B------:R-:W-:Y:S01]  /*03a0*/  LDS R28, [R9+0x50] ;  /* 0x00005000091c7984 */ /* 0x000fe20000000800 */
[----:B-1----:R-:W-:-:S03]  /*03b0*/  FFMA R29, R24, R17, R16 ;  /* 0x00000011181d7223 */ /* 0x002fc60000000010 */
[----:B------:R-:W0:Y:S04]  /*03c0*/  LDS.64 R16, [R12+0x8] ;  /* 0x000008000c107984 */ /* 0x000e280000000a00 */
[----:B------:R-:W1:Y:S01]  /*03d0*/  LDS R24, [R9+0x78] ;  /* 0x0000780009187984 */ /* 0x000e620000000800 */
[----:B0-----:R-:W-:-:S03]  /*03e0*/  FFMA R16, R16, R28, R29 ;  /* 0x0000001c10107223 */ /* 0x001fc6000000001d */
[----:B------:R-:W-:Y:S01]  /*03f0*/  LDS R29, [R9+0x168] ;  /* 0x00016800091d7984 */ /* 0x000fe20000000800 */
[----:B-1----:R-:W-:-:S03]  /*0400*/  FFMA R25, R24, R17, R16 ;  /* 0x0000001118197223 */ /* 0x002fc60000000010 */
[----:B------:R-:W-:Y:S04]  /*0410*/  LDS R24, [R9+0xa0] ;  /* 0x0000a00009187984 */ /* 0x000fe80000000800 */
[----:B------:R-:W0:Y:S02]  /*0420*/  LDS.64 R16, [R12+0x10] ;  /* 0x000010000c107984 */ /* 0x000e240000000a00 */
[----:B0-----:R-:W-:Y:S02]  /*0430*/  FFMA R16, R16, R24, R25 ;  /* 0x0000001810107223 */ /* 0x001fe40000000019 */
[----:B------:R-:W-:Y:S02]  /*0440*/  LDS R24, [R9+0xf0] ;  /* 0x0000f00009187984 */ /* 0x000fe40000000800 */
[----:B------:R-:W-:-:S02]  /*0450*/  FFMA R27, R27, R17, R16 ;  /* 0x000000111b1b7223 */ /* 0x000fc40000000010 */
[----:B------:R-:W0:Y:S04]  /*0460*/  LDS.64 R16, [R12+0x18] ;  /* 0x000018000c107984 */ /* 0x000e280000000a00 */
[----:B------:R-:W1:Y:S01]  /*0470*/  LDS R25, [R9+0x118] ;  /* 0x0001180009197984 */ /* 0x000e620000000800 */
[----:B0-----:R-:W-:-:S03]  /*0480*/  FFMA R16, R16, R24, R27 ;  /* 0x0000001810107223 */ /* 0x001fc6000000001b */
[----:B------:R-:W-:Y:S01]  /*0490*/  LDS R24, [R9+0x140] ;  /* 0x0001400009187984 */ /* 0x000fe20000000800 */
[----:B-1----:R-:W-:-:S03]  /*04a0*/  FFMA R25, R25, R17, R16 ;  /* 0x0000001119197223 */ /* 0x002fc60000000010 */
[----:B------:R-:W0:Y:S01]  /*04b0*/  LDS.64 R16, [R12+0x20] ;  /* 0x000020000c107984 */ /* 0x000e220000000a00 */
[----:B------:R-:W-:-:S05]  /*04c0*/  IADD3 R27, PT, PT, R2, -0xa, RZ ;  /* 0xfffffff6021b7810 */ /* 0x000fca0007ffe0ff */
[----:B------:R-:W-:Y:S01]  /*04d0*/  IMAD.WIDE.U32 R26, R27, 0x4, R22 ;  /* 0x000000041b1a7825 */ /* 0x000fe200078e0016 */
[----:B------:R-:W-:Y:S06]  /*04e0*/  BAR.SYNC.DEFER_BLOCKING 0x0 ;  /* 0x0000000000007b1d */ /* 0x000fec0000010000 */
[----:B------:R-:W2:Y:S01]  /*04f0*/  LDG.E R27, desc[UR8][R26.64] ;  /* 0x000000081a1b7981 */ /* 0x000ea2000c1e1900 */
[----:B0-----:R-:W-:Y:S01]  /*0500*/  FFMA R16, R16, R24, R25 ;  /* 0x0000001810107223 */ /* 0x001fe20000000019 */
[----:B------:R-:W-:-:S06]  /*0510*/  IMAD.WIDE.U32 R24, R13, 0x4, R18 ;  /* 0x000000040d187825 */ /* 0x000fcc00078e0012 */
[----:B------:R-:W3:Y:S01]  /*0520*/  LDG.E R25, desc[UR8][R24.64] ;  /* 0x0000000818197981 */ /* 0x000ee2000c1e1900 */
[----:B------:R-:W-:-:S03]  /*0530*/  FFMA R29, R29, R17, R16 ;  /* 0x000000111d1d7223 */ /* 0x000fc60000000010 */
[----:B--2---:R-:W-:Y:S04]  /*0540*/  STS [R8], R27 ;  /* 0x0000001b08007388 */ /* 0x004fe80000000800 */
[----:B---3--:R-:W-:Y:S01]  /*0550*/  STS [R10], R25 ;  /* 0x000000190a007388 */ /* 0x008fe20000000800 */
[----:B------:R-:W-:Y:S06]  /*0560*/  BAR.SYNC.DEFER_BLOCKING 0x0 ;  /* 0x0000000000007b1d */ /* 0x000fec0000010000 */
[----:B------:R-:W-:Y:S04]  /*0570*/  LDS R28, [R9] ;  /* 0x00000000091c7984 */ /* 0x000fe80000000800 */
[----:B------:R-:W0:Y:S04]  /*0580*/  LDS.64 R16, [R12] ;  /* 0x000000000c107984 */ /* 0x000e280000000a00 */
[----:B------:R-:W1:Y:S04]  /*0590*/  LDS R24, [R9+0x28] ;  /* 0x0000280009187984 */ /* 0x000e680000000800 */
[----:B------:R-:W-:Y:S04]  /*05a0*/  LDS R26, [R9+0x50] ;  /* 0x00005000091a7984 */ /* 0x000fe80000000800 */
[----:B------:R-:W-:Y:S04]  /*05b0*/  LDS R27, [R9+0x78] ;  /* 0x00007800091b7984 */ /* 0x000fe80000000800 */
[----:B------:R-:W-:Y:S01]  /*05c0*/  LDS R25, [R9+0xc8] ;  /* 0x0000c80009197984 */ /* 0x000fe20000000800 */
[----:B0-----:R-:W-:-:S04]  /*05d0*/  FFMA R16, R16, R28, R29 ;  /* 0x0000001c10107223 */ /* 0x001fc8000000001d */
[----:B-1----:R-:W-:Y:S02]  /*05e0*/  FFMA R29, R24, R17, R16 ;  /* 0x00000011181d7223 */ /* 0x002fe40000000010 */
[----:B------:R-:W0:Y:S04]  /*05f0*/  LDS.64 R16, [R12+0x8] ;  /* 0x000008000c107984 */ /* 0x000e280000000a00 */
[----:B------:R-:W-:Y:S01]  /*0600*/  LDS R24, [R9+0xa0] ;  /* 0x0000a00009187984 */ /* 0x000fe20000000800 */
[----:B0-----:R-:W-:-:S03]  /*0610*/  FFMA R16, R16, R26, R29 ;  /* 0x0000001a10107223 */ /* 0x001fc6000000001d */
[----:B------:R-:W-:Y:S01]  /*0620*/  LDS R29, [R9+0x140] ;  /* 0x00014000091d7984 */ /* 0x000fe20000000800 */
[----:B------:R-:W-:-:S03]  /*0630*/  FFMA R27, R27, R17, R16 ;  /* 0x000000111b1b7223 */ /* 0x000fc60000000010 */
[----:B------:R-:W0:Y:S02]  /*0640*/  LDS.64 R16, [R12+0x10] ;  /* 0x000010000c107984 */ /* 0x000e240000000a00 */
[----:B0-----:R-:W-:Y:S02]  /*0650*/  FFMA R16, R16, R24, R27 ;  /* 0x0000001810107223 */ /* 0x001fe4000000001b */
[----:B------:R-:W-:Y:S02]  /*0660*/  LDS R24, [R9+0xf0] ;  /* 0x0000f00009187984 */ /* 0x000fe40000000800 */
[----:B------:R-:W-:Y:S02]  /*0670*/  FFMA R25, R25, R17, R16 ;  /* 0x0000001119197223 */ /* 0x000fe40000000010 */
[----:B------:R-:W0:Y:S04]  /*0680*/  LDS.64 R16, [R12+0x18] ;  /* 0x000018000c107984 */ /* 0x000e280000000a00 */
[----:B------:R-:W1:Y:S01]  /*0690*/  LDS R27, [R9+0x118] ;  /* 0x00011800091b7984 */ /* 0x000e620000000800 */
[----:B0-----:R-:W-:-:S04]  /*06a0*/  FFMA R16, R16, R24, R25 ;  /* 0x0000001810107223 */ /* 0x001fc80000000019 */
[----:B-1----:R-:W-:Y:S02]  /*06b0*/  FFMA R27, R27, R17, R16 ;  /* 0x000000111b1b7223 */ /* 0x002fe40000000010 */
[----:B------:R-:W0:Y:S01]  /*06c0*/  LDS.64 R16, [R12+0x20] ;  /* 0x000020000c107984 */ /* 0x000e220000000a00 */
[----:B------:R-:W-:-:S04]  /*06d0*/  IMAD.WIDE.U32 R24, R11, 0x4, R18 ;  /* 0x000000040b187825 */ /* 0x000fc800078e0012 */
[----:B0-----:R-:W-:Y:S02]  /*06e0*/  FFMA R29, R16, R29, R27 ;  /* 0x0000001d101d7223 */ /* 0x001fe4000000001b */
[----:B------:R-:W0:Y:S01]  /*06f0*/  LDS R16, [R9+0x168] ;  /* 0x0001680009107984 */ /* 0x000e220000000800 */
[----:B------:R-:W-:Y:S01]  /*0700*/  BAR.SYNC.DEFER_BLOCKING 0x0 ;  /* 0x0000000000007b1d */ /* 0x000fe20000010000 */
[----:B------:R-:W-:-:S06]  /*0710*/  IMAD.WIDE.U32 R26, R2, 0x4, R22 ;  /* 0x00000004021a7825 */ /* 0x000fcc00078e0016 */
[----:B------:R-:W2:Y:S04]  /*0720*/  LDG.E R27, desc[UR8][R26.64] ;  /* 0x000000081a1b7981 */ /* 0x000ea8000c1e1900 */
[----:B------:R-:W3:Y:S01]  /*0730*/  LDG.E R25, desc[UR8][R24.64] ;  /* 0x0000000818197981 */ /* 0x000ee2000c1e1900 */
[----:B0-----:R-:W-:-:S03]  /*0740*/  FFMA R29, R16, R17, R29 ;  /* 0x00000011101d7223 */ /* 0x001fc6000000001d */
        /* <DEDUP_REMOVED lines=25> */
[----:B------:R-:W-:-:S05]  /*08e0*/  IADD3 R25, PT, PT, R2, 0xa, RZ ;  /* 0x0000000a02197810 */ /* 0x000fca0007ffe0ff */
[----:B------:R-:W-:-:S04]  /*08f0*/  IMAD.WIDE.U32 R22, R25, 0x4, R22 ;  /* 0x0000000419167825 */ /* 0x000fc800078e0016 */
[----:B------:R-:W-:-:S04]  /*0900*/  IMAD.WIDE.U32 R24, R7, 0x4, R18 ;  /* 0x0000000407187825 */ /* 0x000fc800078e0012 */
[----:B0-----:R-:W-:Y:S02]  /*0910*/  FFMA R16, R16, R26, R27 ;  /* 0x0000001a10107223 */ /* 0x001fe4000000001b */
[----:B------:R-:W0:Y:S01]  /*0920*/  LDS R27, [R9+0x168] ;  /* 0x00016800091b7984 */ /* 0x000e220000000800 */
[----:B------:R-:W-:Y:S06]  /*0930*/  BAR.SYNC.DEFER_BLOCKING 0x0 ;  /* 0x0000000000007b1d */ /* 0x000fec0000010000 */
[----:B------:R-:W2:Y:S04]  /*0940*/  LDG.E R23, desc[UR8][R22.64] ;  /* 0x0000000816177981 */ /* 0x000ea8000c1e1900 */
[----:B------:R-:W3:Y:S01]  /*0950*/  LDG.E R25, desc[UR8][R24.64] ;  /* 0x0000000818197981 */ /* 0x000ee2000c1e1900 */
[----:B0-----:R-:W-:Y:S01]  /*0960*/  FFMA R29, R27, R17, R16 ;  /* 0x000000111b1d7223 */ /* 0x001fe20000000010 */
[----:B------:R-:W-:-:S04]  /*0970*/  UIADD3 UR6, UPT, UPT, UR6, 0x4, URZ ;  /* 0x0000000406067890 */ /* 0x000fc8000fffe0ff */
[----:B------:R-:W-:Y:S01]  /*0980*/  UISETP.NE.AND UP1, UPT, UR6, URZ, UPT ;  /* 0x000000ff0600728c */ /* 0x000fe2000bf25270 */
[----:B------:R-:W-:Y:S01]  /*0990*/  IADD3 R2, PT, PT, R2, 0x28, RZ ;  /* 0x0000002802027810 */ /* 0x000fe20007ffe0ff */
[C---:B------:R-:W-:Y:S02]  /*09a0*/  IMAD R7, R6.reuse, 0x28, R7 ;  /* 0x0000002806077824 */ /* 0x040fe400078e0207 */
[C---:B------:R-:W-:Y:S02]  /*09b0*/  IMAD R11, R6.reuse, 0x28, R11 ;  /* 0x00000028060b7824 */ /* 0x040fe400078e020b */
[C---:B------:R-:W-:Y:S02]  /*09c0*/  IMAD R13, R6.reuse, 0x28, R13 ;  /* 0x00000028060d7824 */ /* 0x040fe400078e020d */
[----:B------:R-:W-:Y:S01]  /*09d0*/  IMAD R15, R6, 0x28, R15 ;  /* 0x00000028060f7824 */ /* 0x000fe200078e020f */
[----:B--2---:R-:W-:Y:S04]  /*09e0*/  STS [R8], R23 ;  /* 0x0000001708007388 */ /* 0x004fe80000000800 */
[----:B---3--:R-:W-:Y:S01]  /*09f0*/  STS [R10], R25 ;  /* 0x000000190a007388 */ /* 0x008fe20000000800 */
[----:B------:R-:W-:Y:S06]  /*0a00*/  BAR.SYNC.DEFER_BLOCKING 0x0 ;  /* 0x0000000000007b1d */ /* 0x000fec0000010000 */
[----:B------:R-:W-:Y:S04]  /*0a10*/  LDS R28, [R9] ;  /* 0x00000000091c7984 */ /* 0x000fe80000000800 */
[----:B------:R-:W0:Y:S04]  /*0a20*/  LDS.64 R18, [R12] ;  /* 0x000000000c127984 */ /* 0x000e280000000a00 */
[----:B------:R-:W1:Y:S04]  /*0a30*/  LDS R26, [R9+0x28] ;  /* 0x00002800091a7984 */ /* 0x000e680000000800 */
[----:B------:R-:W-:Y:S04]  /*0a40*/  LDS R27, [R9+0x50] ;  /* 0x00005000091b7984 */ /* 0x000fe80000000800 */
[----:B------:R-:W2:Y:S04]  /*0a50*/  LDS.64 R16, [R12+0x8] ;  /* 0x000008000c107984 */ /* 0x000ea80000000a00 */
[----:B------:R-:W3:Y:S04]  /*0a60*/  LDS R24, [R9+0x78] ;  /* 0x0000780009187984 */ /* 0x000ee80000000800 */
[----:B------:R-:W-:Y:S04]  /*0a70*/  LDS R23, [R9+0xa0] ;  /* 0x0000a00009177984 */ /* 0x000fe80000000800 */
[----:B------:R-:W-:Y:S04]  /*0a80*/  LDS R22, [R9+0xc8] ;  /* 0x0000c80009167984 */ /* 0x000fe80000000800 */
[----:B------:R-:W-:Y:S01]  /*0a90*/  LDS R25, [R9+0xf0] ;  /* 0x0000f00009197984 */ /* 0x000fe20000000800 */
[----:B0-----:R-:W-:-:S04]  /*0aa0*/  FFMA R29, R18, R28, R29 ;  /* 0x0000001c121d7223 */ /* 0x001fc8000000001d */
[----:B-1----:R-:W-:Y:S02]  /*0ab0*/  FFMA R29, R26, R19, R29 ;  /* 0x000000131a1d7223 */ /* 0x002fe4000000001d */
[----:B------:R-:W0:Y:S02]  /*0ac0*/  LDS.64 R18, [R12+0x10] ;  /* 0x000010000c127984 */ /* 0x000e240000000a00 */
[----:B--2---:R-:W-:Y:S02]  /*0ad0*/  FFMA R27, R16, R27, R29 ;  /* 0x0000001b101b7223 */ /* 0x004fe4000000001d */
[----:B------:R-:W-:Y:S02]  /*0ae0*/  LDS R29, [R9+0x168] ;  /* 0x00016800091d7984 */ /* 0x000fe40000000800 */
[----:B---3--:R-:W-:Y:S02]  /*0af0*/  FFMA R27, R24, R17, R27 ;  /* 0x00000011181b7223 */ /* 0x008fe4000000001b */
[----:B------:R-:W1:Y:S04]  /*0b00*/  LDS.64 R16, [R12+0x18] ;  /* 0x000018000c107984 */ /* 0x000e680000000a00 */
[----:B------:R-:W2:Y:S01]  /*0b10*/  LDS R24, [R9+0x118] ;  /* 0x0001180009187984 */ /* 0x000ea20000000800 */
[----:B0-----:R-:W-:-:S04]  /*0b20*/  FFMA R23, R18, R23, R27 ;  /* 0x0000001712177223 */ /* 0x001fc8000000001b */
[----:B------:R-:W-:Y:S02]  /*0b30*/  FFMA R23, R22, R19, R23 ;  /* 0x0000001316177223 */ /* 0x000fe40000000017 */
[----:B------:R-:W-:Y:S04]  /*0b40*/  LDS R22, [R9+0x140] ;  /* 0x0001400009167984 */ /* 0x000fe80000000800 */
[----:B------:R-:W0:Y:S01]  /*0b50*/  LDS.64 R18, [R12+0x20] ;  /* 0x000020000c127984 */ /* 0x000e220000000a00 */
[----:B-1----:R-:W-:-:S04]  /*0b60*/  FFMA R23, R16, R25, R23 ;  /* 0x0000001910177223 */ /* 0x002fc80000000017 */
[----:B--2---:R-:W-:-:S04]  /*0b70*/  FFMA R17, R24, R17, R23 ;  /* 0x0000001118117223 */ /* 0x004fc80000000017 */
[----:B0-----:R-:W-:-:S04]  /*0b80*/  FFMA R18, R18, R22, R17 ;  /* 0x0000001612127223 */ /* 0x001fc80000000011 */
[----:B------:R-:W-:Y:S01]  /*0b90*/  FFMA R29, R29, R19, R18 ;  /* 0x000000131d1d7223 */ /* 0x000fe20000000012 */
[----:B------:R-:W-:Y:S06]  /*0ba0*/  BAR.SYNC.DEFER_BLOCKING 0x0 ;  /* 0x0000000000007b1d */ /* 0x000fec0000010000 */
[----:B------:R-:W-:Y:S05]  /*0bb0*/  BRA.U UP1, `(.L_x_2) ;  /* 0xfffffff501bc7547 */ /* 0x000fea000b83ffff */
.L_x_1:
[----:B------:R-:W-:Y:S05]  /*0bc0*/  BRA.U !UP0, `(.L_x_0) ;  /* 0x0000000908087547 */ /* 0x000fea000b800000 */
[----:B------:R-:W-:Y:S02]  /*0bd0*/  UISETP.NE.AND UP0, UPT, UR7, 0x1, UPT ;  /* 0x000000010700788c */ /* 0x000fe4000bf05270 */
[----:B------:R-:W-:-:S04]  /*0be0*/  ULOP3.LUT UR4, UR4, 0x1, URZ, 0xc0, !UPT ;  /* 0x0000000104047892 */ /* 0x000fc8000f8ec0ff */
[----:B------:R-:W-:-:S03]  /*0bf0*/  UISETP.NE.U32.AND UP1, UPT, UR4, 0x1, UPT ;  /* 0x000000010400788c */ /* 0x000fc6000bf25070 */
[----:B------:R-:W-:Y:S08]  /*0c00*/  BRA.U !UP0, `(.L_x_3) ;  /* 0x0000000508447547 */ /* 0x000ff0000b800000 */
[----:B------:R-:W0:Y:S01]  /*0c10*/  LDC.64 R6, c[0x0][0x380] ;  /* 0x0000e000ff067b82 */ /* 0x000e220000000a00 */
[----:B------:R-:W1:Y:S01]  /*0c20*/  LDCU UR4, c[0x0][0x3a0] ;  /* 0x00007400ff0477ac */ /* 0x000e620008000800 */
[C---:B------:R-:W-:Y:S02]  /*0c30*/  IMAD R18, R5.reuse, 0xa, R0 ;  /* 0x0000000a05127824 */ /* 0x040fe400078e0200 */
[----:B------:R-:W-:-:S04]  /*0c40*/  IMAD R19, R5, 0xa, R14 ;  /* 0x0000000a05137824 */ /* 0x000fc800078e020e */
[----:B------:R-:W2:Y:S01]  /*0c50*/  LDC.64 R8, c[0x0][0x388] ;  /* 0x0000e200ff087b82 */ /* 0x000ea20000000a00 */
[----:B-1----:R-:W-:Y:S02]  /*0c60*/  IMAD R17, R18, UR4, R3 ;  /* 0x0000000412117c24 */ /* 0x002fe4000f8e0203 */
[----:B0-----:R-:W-:-:S05]  /*0c70*/  IMAD.WIDE.U32 R10, R19, 0x4, R6 ;  /* 0x00000004130a7825 */ /* 0x001fca00078e0006 */
[----:B------:R-:W3:Y:S01]  /*0c80*/  LDG.E R25, desc[UR8][R10.64] ;  /* 0x000000080a197981 */ /* 0x000ee2000c1e1900 */
[----:B--2---:R-:W-:-:S05]  /*0c90*/  IMAD.WIDE.U32 R16, R17, 0x4, R8 ;  /* 0x0000000411107825 */ /* 0x004fca00078e0008 */
[----:B------:R-:W2:Y:S01]  /*0ca0*/  LDG.E R22, desc[UR8][R16.64] ;  /* 0x0000000810167981 */ /* 0x000ea2000c1e1900 */
[----:B------:R-:W-:-:S04]  /*0cb0*/  IADD3 R13, PT, PT, R21, 0x190, RZ ;  /* 0x00000190150d7810 */ /* 0x000fc80007ffe0ff */
[----:B------:R-:W-:-:S04]  /*0cc0*/  LEA R2, R4, R13, 0x18 ;  /* 0x0000000d04027211 */ /* 0x000fc800078ec0ff */
[C---:B------:R-:W-:Y:S02]  /*0cd0*/  LEA R15, R3.reuse, R2, 0x2 ;  /* 0x00000002030f7211 */ /* 0x040fe400078e10ff */
[----:B------:R-:W-:-:S03]  /*0ce0*/  LEA R2, R3, R12, 0x2 ;  /* 0x0000000c03027211 */ /* 0x000fc600078e10ff */
[----:B------:R-:W-:Y:S01]  /*0cf0*/  IMAD R13, R0, 0x28, R15 ;  /* 0x00000028000d7824 */ /* 0x000fe200078e020f */
[----:B------:R-:W-:Y:S02]  /*0d00*/  IADD3 R18, PT, PT, R18, 0xa, RZ ;  /* 0x0000000a12127810 */ /* 0x000fe40007ffe0ff */
[----:B------:R-:W-:-:S05]  /*0d10*/  IADD3 R19, PT, PT, R19, 0xa, RZ ;  /* 0x0000000a13137810 */ /* 0x000fca0007ffe0ff */
[----:B------:R-:W-:Y:S01]  /*0d20*/  IMAD.WIDE.U32 R6, R19, 0x4, R6 ;  /* 0x0000000413067825 */ /* 0x000fe200078e0006 */
[----:B---3--:R-:W-:Y:S04]  /*0d30*/  STS [R2], R25 ;  /* 0x0000001902007388 */ /* 0x008fe80000000800 */
[----:B--2---:R-:W-:Y:S01]  /*0d40*/  STS [R13], R22 ;  /* 0x000000160d007388 */ /* 0x004fe20000000800 */
[----:B------:R-:W-:Y:S06]  /*0d50*/  BAR.SYNC.DEFER_BLOCKING 0x0 ;  /* 0x0000000000007b1d */ /* 0x000fec0000010000 */
[----:B------:R-:W-:Y:S04]  /*0d60*/  LDS R24, [R15] ;  /* 0x000000000f187984 */ /* 0x000fe80000000800 */
[----:B------:R-:W0:Y:S04]  /*0d70*/  LDS.64 R10, [R12] ;  /* 0x000000000c0a7984 */ /* 0x000e280000000a00 */
[----:B------:R-:W1:Y:S04]  /*0d80*/  LDS R27, [R15+0x28] ;  /* 0x000028000f1b7984 */ /* 0x000e680000000800 */
[----:B------:R-:W-:Y:S04]  /*0d90*/  LDS R23, [R15+0x50] ;  /* 0x000050000f177984 */ /* 0x000fe80000000800 */
[----:B------:R-:W2:Y:S04]  /*0da0*/  LDS.64 R16, [R12+0x8] ;  /* 0x000008000c107984 */ /* 0x000ea80000000a00 */
[----:B------:R-:W-:Y:S04]  /*0db0*/  LDS R25, [R15+0xa0] ;  /* 0x0000a0000f197984 */ /* 0x000fe80000000800 */
[----:B------:R-:W-:Y:S04]  /*0dc0*/  LDS R22, [R15+0xc8] ;  /* 0x0000c8000f167984 */ /* 0x000fe80000000800 */
[----:B------:R-:W-:Y:S01]  /*0dd0*/  LDS R26, [R15+0x118] ;  /* 0x000118000f1a7984 */ /* 0x000fe20000000800 */
[----:B0-----:R-:W-:-:S03]  /*0de0*/  FFMA R10, R10, R24, R29 ;  /* 0x000000180a0a7223 */ /* 0x001fc6000000001d */
[----:B------:R-:W0:Y:S01]  /*0df0*/  LDS R24, [R15+0x78] ;  /* 0x000078000f187984 */ /* 0x000e220000000800 */
[----:B-1----:R-:W-:-:S03]  /*0e00*/  FFMA R27, R27, R11, R10 ;  /* 0x0000000b1b1b7223 */ /* 0x002fc6000000000a */
[----:B------:R-:W1:Y:S01]  /*0e10*/  LDS.64 R10, [R12+0x10] ;  /* 0x000010000c0a7984 */ /* 0x000e620000000a00 */
[----:B--2---:R-:W-:-:S03]  /*0e20*/  FFMA R23, R16, R23, R27 ;  /* 0x0000001710177223 */ /* 0x004fc6000000001b */
[----:B------:R-:W-:Y:S01]  /*0e30*/  LDS R27, [R15+0xf0] ;  /* 0x0000f0000f1b7984 */ /* 0x000fe20000000800 */
[----:B0-----:R-:W-:Y:S01]  /*0e40*/  FFMA R17, R24, R17, R23 ;  /* 0x0000001118117223 */ /* 0x001fe20000000017 */
[----:B------:R-:W-:Y:S02]  /*0e50*/  IMAD R23, R18, UR4, R3 ;  /* 0x0000000412177c24 */ /* 0x000fe4000f8e0203 */
[----:B------:R-:W-:Y:S01]  /*0e60*/  LDS R24, [R15+0x168] ;  /* 0x000168000f187984 */ /* 0x000fe20000000800 */
[----:B-1----:R-:W-:Y:S01]  /*0e70*/  FFMA R25, R10, R25, R17 ;  /* 0x000000190a197223 */ /* 0x002fe20000000011 */
[----:B------:R-:W-:Y:S02]  /*0e80*/  IMAD.WIDE.U32 R16, R23, 0x4, R8 ;  /* 0x0000000417107825 */ /* 0x000fe400078e0008 */
[----:B------:R-:W0:Y:S02]  /*0e90*/  LDS.64 R8, [R12+0x18] ;  /* 0x000018000c087984 */ /* 0x000e240000000a00 */
[----:B------:R-:W-:-:S02]  /*0ea0*/  FFMA R29, R22, R11, R25 ;  /* 0x0000000b161d7223 */ /* 0x000fc40000000019 */
[----:B------:R-:W-:Y:S04]  /*0eb0*/  LDS R25, [R15+0x140] ;  /* 0x000140000f197984 */ /* 0x000fe80000000800 */
[----:B------:R-:W1:Y:S01]  /*0ec0*/  LDS.64 R10, [R12+0x20] ;  /* 0x000020000c0a7984 */ /* 0x000e620000000a00 */
[----:B------:R-:W-:Y:S06]  /*0ed0*/  BAR.SYNC.DEFER_BLOCKING 0x0 ;  /* 0x0000000000007b1d */ /* 0x000fec0000010000 */
[----:B------:R-:W2:Y:S04]  /*0ee0*/  LDG.E R7, desc[UR8][R6.64] ;  /* 0x0000000806077981 */ /* 0x000ea8000c1e1900 */
[----:B------:R-:W3:Y:S01]  /*0ef0*/  LDG.E R6, desc[UR8][R16.64] ;  /* 0x0000000810067981 */ /* 0x000ee2000c1e1900 */
[----:B0-----:R-:W-:-:S04]  /*0f00*/  FFMA R29, R8, R27, R29 ;  /* 0x0000001b081d7223 */ /* 0x001fc8000000001d */
[----:B------:R-:W-:-:S04]  /*0f10*/  FFMA R9, R26, R9, R29 ;  /* 0x000000091a097223 */ /* 0x000fc8000000001d */
[----:B-1----:R-:W-:-:S04]  /*0f20*/  FFMA R9, R10, R25, R9 ;  /* 0x000000190a097223 */ /* 0x002fc80000000009 */
[----:B------:R-:W-:Y:S01]  /*0f30*/  FFMA R11, R24, R11, R9 ;  /* 0x0000000b180b7223 */ /* 0x000fe20000000009 */
[----:B------:R-:W-:Y:S01]  /*0f40*/  IADD3 R5, PT, PT, R5, 0x2, RZ ;  /* 0x0000000205057810 */ /* 0x000fe20007ffe0ff */
        /* <DEDUP_REMOVED lines=10> */
[----:B------:R-:W4:Y:S04]  /*0ff0*/  LDS.64 R6, [R12+0x10] ;  /* 0x000010000c067984 */ /* 0x000f280000000a00 */
[----:B------:R-:W5:Y:S04]  /*1000*/  LDS R2, [R15+0xc8] ;  /* 0x0000c8000f027984 */ /* 0x000f680000000800 */
[----:B------:R-:W-:Y:S04]  /*1010*/  LDS R13, [R15+0xf0] ;  /* 0x0000f0000f0d7984 */ /* 0x000fe80000000800 */
[----:B------:R-:W5:Y:S01]  /*1020*/  LDS.64 R8, [R12+0x18] ;  /* 0x000018000c087984 */ /* 0x000f620000000a00 */
[----:B0-----:R-:W-:-:S03]  /*1030*/  FFMA R11, R18, R17, R11 ;  /* 0x00000011120b7223 */ /* 0x001fc6000000000b */
[----:B------:R-:W0:Y:S01]  /*1040*/  LDS R18, [R15+0x118] ;  /* 0x000118000f127984 */ /* 0x000e220000000800 */
[----:B-1----:R-:W-:-:S03]  /*1050*/  FFMA R19, R16, R19, R11 ;  /* 0x0000001310137223 */ /* 0x002fc6000000000b */
[----:B------:R-:W-:Y:S04]  /*1060*/  LDS R17, [R15+0x140] ;  /* 0x000140000f117984 */ /* 0x000fe80000000800 */
[----:B------:R-:W1:Y:S04]  /*1070*/  LDS.64 R10, [R12+0x20] ;  /* 0x000020000c0a7984 */ /* 0x000e680000000a00 */
[----:B------:R-:W1:Y:S01]  /*1080*/  LDS R16, [R15+0x168] ;  /* 0x000168000f107984 */ /* 0x000e620000000800 */
[----:B--2---:R-:W-:-:S04]  /*1090*/  FFMA R22, R22, R28, R19 ;  /* 0x0000001c16167223 */ /* 0x004fc80000000013 */
[----:B---3--:R-:W-:-:S04]  /*10a0*/  FFMA R23, R27, R23, R22 ;  /* 0x000000171b177223 */ /* 0x008fc80000000016 */
[----:B----4-:R-:W-:-:S04]  /*10b0*/  FFMA R23, R6, R29, R23 ;  /* 0x0000001d06177223 */ /* 0x010fc80000000017 */
[----:B-----5:R-:W-:-:S04]  /*10c0*/  FFMA R7, R2, R7, R23 ;  /* 0x0000000702077223 */ /* 0x020fc80000000017 */
[----:B------:R-:W-:-:S04]  /*10d0*/  FFMA R7, R8, R13, R7 ;  /* 0x0000000d08077223 */ /* 0x000fc80000000007 */
[----:B0-----:R-:W-:-:S04]  /*10e0*/  FFMA R7, R18, R9, R7 ;  /* 0x0000000912077223 */ /* 0x001fc80000000007 */
[----:B-1----:R-:W-:-:S04]  /*10f0*/  FFMA R7, R10, R17, R7 ;  /* 0x000000110a077223 */ /* 0x002fc80000000007 */
[----:B------:R-:W-:Y:S01]  /*1100*/  FFMA R29, R16, R11, R7 ;  /* 0x0000000b101d7223 */ /* 0x000fe20000000007 */
[----:B------:R-:W-:Y:S06]  /*1110*/  BAR.SYNC.DEFER_BLOCKING 0x0 ;  /* 0x0000000000007b1d */ /* 0x000fec0000010000 */
.L_x_3:
[----:B------:R-:W-:Y:S05]  /*1120*/  BRA.U UP1, `(.L_x_0) ;  /* 0x0000000101b07547 */ /* 0x000fea000b800000 */
        /* <DEDUP_REMOVED lines=14> */
[----:B------:R-:W-:Y:S02]  /*1210*/  IMAD R13, R0, 0x28, R25 ;  /* 0x00000028000d7824 */ /* 0x000fe400078e0219 */
        /* <DEDUP_REMOVED lines=13> */
[----:B------:R-:W5:Y:S04]  /*12f0*/  LDS.64 R10, [R12+0x18] ;  /* 0x000018000c0a7984 */ /* 0x000f680000000a00 */
[----:B------:R-:W5:Y:S04]  /*1300*/  LDS R0, [R25+0x118] ;  /* 0x0001180019007984 */ /* 0x000f680000000800 */
[----:B------:R-:W-:Y:S04]  /*1310*/  LDS R13, [R25+0x140] ;  /* 0x00014000190d7984 */ /* 0x000fe80000000800 */
[----:B------:R-:W5:Y:S04]  /*1320*/  LDS.64 R14, [R12+0x20] ;  /* 0x000020000c0e7984 */ /* 0x000f680000000a00 */
[----:B------:R-:W5:Y:S01]  /*1330*/  LDS R2, [R25+0x168] ;  /* 0x0001680019027984 */ /* 0x000f620000000800 */
[----:B0-----:R-:W-:-:S04]  /*1340*/  FFMA R4, R4, R18, R29 ;  /* 0x0000001204047223 */ /* 0x001fc8000000001d */
[----:B-1----:R-:W-:-:S04]  /*1350*/  FFMA R5, R19, R5, R4 ;  /* 0x0000000513057223 */ /* 0x002fc80000000004 */
[----:B--2---:R-:W-:-:S04]  /*1360*/  FFMA R6, R6, R21, R5 ;  /* 0x0000001506067223 */ /* 0x004fc80000000005 */
[----:B---3--:R-:W-:-:S04]  /*1370*/  FFMA R7, R23, R7, R6 ;  /* 0x0000000717077223 */ /* 0x008fc80000000006 */
[----:B----4-:R-:W-:-:S04]  /*1380*/  FFMA R7, R8, R22, R7 ;  /* 0x0000001608077223 */ /* 0x010fc80000000007 */
[----:B-----5:R-:W-:-:S04]  /*1390*/  FFMA R7, R16, R9, R7 ;  /* 0x0000000910077223 */ /* 0x020fc80000000007 */
[----:B------:R-:W-:-:S04]  /*13a0*/  FFMA R7, R10, R17, R7 ;  /* 0x000000110a077223 */ /* 0x000fc80000000007 */
[----:B------:R-:W-:-:S04]  /*13b0*/  FFMA R7, R0, R11, R7 ;  /* 0x0000000b00077223 */ /* 0x000fc80000000007 */
[----:B------:R-:W-:-:S04]  /*13c0*/  FFMA R7, R14, R13, R7 ;  /* 0x0000000d0e077223 */ /* 0x000fc80000000007 */
[----:B------:R-:W-:Y:S01]  /*13d0*/  FFMA R29, R2, R15, R7 ;  /* 0x0000000f021d7223 */ /* 0x000fe20000000007 */
[----:B------:R-:W-:Y:S06]  /*13e0*/  BAR.SYNC.DEFER_BLOCKING 0x0 ;  /* 0x0000000000007b1d */ /* 0x000fec0000010000 */
.L_x_0:
[----:B------:R-:W0:Y:S01]  /*13f0*/  S2R R0, SR_CTAID.X ;  /* 0x0000000000007919 */ /* 0x000e220000002500 */
[----:B------:R-:W0:Y:S01]  /*1400*/  LDCU UR4, c[0x0][0x360] ;  /* 0x00006c00ff0477ac */ /* 0x000e220008000800 */
[----:B------:R-:W1:Y:S01]  /*1410*/  LDC.64 R4, c[0x0][0x390] ;  /* 0x0000e400ff047b82 */ /* 0x000e620000000a00 */
[----:B------:R-:W2:Y:S01]  /*1420*/  LDCU UR5, c[0x0][0x3a0] ;  /* 0x00007400ff0577ac */ /* 0x000ea20008000800 */
[----:B0-----:R-:W-:-:S04]  /*1430*/  IMAD R3, R0, UR4, R3 ;  /* 0x0000000400037c24 */ /* 0x001fc8000f8e0203 */
[----:B--2---:R-:W-:-:S04]  /*1440*/  IMAD R3, R20, UR5, R3 ;  /* 0x0000000514037c24 */ /* 0x004fc8000f8e0203 */
[----:B-1----:R-:W-:-:S05]  /*1450*/  IMAD.WIDE R2, R3, 0x4, R4 ;  /* 0x0000000403027825 */ /* 0x002fca00078e0204 */
[----:B------:R-:W-:Y:S01]  /*1460*/  STG.E desc[UR8][R2.64], R29 ;  /* 0x0000001d02007986 */ /* 0x000fe2000c101908 */
[----:B------:R-:W-:Y:S05]  /*1470*/  EXIT ;  /* 0x000000000000794d */ /* 0x000fea0003800000 */
.L_x_4:
[----:B------:R-:W-:-:S00]  /*1480*/  BRA `(.L_x_4) ;  /* 0xfffffffc00fc7947 */ /* 0x000fc0000383ffff */
[----:B------:R-:W-:-:S00]  /*1490*/  NOP ;  /* 0x0000000000007918 */ /* 0x000fc00000000000 */
        /* <DEDUP_REMOVED lines=14> */
.L_x_5:


//--------------------- .nv.shared._Z12MatMulKernelPfS_S_iii --------------------------
	.section	.nv.shared._Z12MatMulKernelPfS_S_iii,"aw",@nobits
	.sectionflags	@""
	.align	4
.nv.shared._Z12MatMulKernelPfS_S_iii:
	.zero		1824


//--------------------- .nv.shared.reserved.0     --------------------------
	.section	.nv.shared.reserved.0,"aw",@nobits
	.weak		__nv_reservedSMEM_offset_0_alias
	.size		__nv_reservedSMEM_offset_0_alias, 0, 64
	.other		__nv_reservedSMEM_offset_0_alias,@"STO_CUDA_RESERVED_SHARED STV_DEFAULT"
__nv_reservedSMEM_offset_0_alias:
	.zero		0
	.zero		64


//--------------------- .nv.constant0._Z12MatMulKernelPfS_S_iii --------------------------
	.section	.nv.constant0._Z12MatMulKernelPfS_S_iii,"a",@progbits
	.sectionflags	@""
	.align	4
.nv.constant0._Z12MatMulKernelPfS_S_iii:
	.zero		932


//--------------------- SYMBOLS --------------------------

	.type		.nv.reservedSmem.offset0,@object
	.size		.nv.reservedSmem.offset0,0x4
	.type		.nv.reservedSmem.cap,@object
	.size		.nv.reservedSmem.cap,0x4
